	.headerflags	@"EF_CUDA_TEXMODE_UNIFIED EF_CUDA_64BIT_ADDRESS EF_CUDA_ACCELERATORS EF_CUDA_SM90 EF_CUDA_VIRTUAL_SM(EF_CUDA_SM90)"
	.elftype	@"ET_EXEC"


//--------------------- .nv.info                  --------------------------
	.section	.nv.info,"",@"SHT_CUDA_INFO"
	.align	4


	//----- nvinfo : EIATTR_REGCOUNT
	.align		4
        /*0000*/ 	.byte	0x04, 0x2f
        /*0002*/ 	.short	(.L_3 - .L_2)
	.align		4
.L_2:
        /*0004*/ 	.word	index@(l2norm_fwd_kernel)
        /*0008*/ 	.word	0x00000017


	//----- nvinfo : EIATTR_FRAME_SIZE
	.align		4
.L_3:
        /*000c*/ 	.byte	0x04, 0x11
        /*000e*/ 	.short	(.L_5 - .L_4)
	.align		4
.L_4:
        /*0010*/ 	.word	index@(l2norm_fwd_kernel)
        /*0014*/ 	.word	0x00000000


	//----- nvinfo : EIATTR_MIN_STACK_SIZE
	.align		4
.L_5:
        /*0018*/ 	.byte	0x04, 0x12
        /*001a*/ 	.short	(.L_7 - .L_6)
	.align		4
.L_6:
        /*001c*/ 	.word	index@(l2norm_fwd_kernel)
        /*0020*/ 	.word	0x00000000
.L_7:


//--------------------- .nv.info.l2norm_fwd_kernel --------------------------
	.section	.nv.info.l2norm_fwd_kernel,"",@"SHT_CUDA_INFO"
	.sectionflags	@""
	.align	4


	//----- nvinfo : EIATTR_CUDA_API_VERSION
	.align		4
        /*0000*/ 	.byte	0x04, 0x37
        /*0002*/ 	.short	(.L_9 - .L_8)
.L_8:
        /*0004*/ 	.word	0x00000080


	//----- nvinfo : EIATTR_KPARAM_INFO
	.align		4
.L_9:
        /*0008*/ 	.byte	0x04, 0x17
        /*000a*/ 	.short	(.L_11 - .L_10)
.L_10:
        /*000c*/ 	.word	0x00000000
        /*0010*/ 	.short	0x0004
        /*0012*/ 	.short	0x0020
        /*0014*/ 	.byte	0x00, 0xf4, 0x21, 0x00


	//----- nvinfo : EIATTR_KPARAM_INFO
	.align		4
.L_11:
        /*0018*/ 	.byte	0x04, 0x17
        /*001a*/ 	.short	(.L_13 - .L_12)
.L_12:
        /*001c*/ 	.word	0x00000000
        /*0020*/ 	.short	0x0003
        /*0022*/ 	.short	0x0018
        /*0024*/ 	.byte	0x00, 0xf0, 0x11, 0x00


	//----- nvinfo : EIATTR_KPARAM_INFO
	.align		4
.L_13:
        /*0028*/ 	.byte	0x04, 0x17
        /*002a*/ 	.short	(.L_15 - .L_14)
.L_14:
        /*002c*/ 	.word	0x00000000
        /*0030*/ 	.short	0x0002
        /*0032*/ 	.short	0x0010
        /*0034*/ 	.byte	0x00, 0xf4, 0x21, 0x00


	//----- nvinfo : EIATTR_KPARAM_INFO
	.align		4
.L_15:
        /*0038*/ 	.byte	0x04, 0x17
        /*003a*/ 	.short	(.L_17 - .L_16)
.L_16:
        /*003c*/ 	.word	0x00000000
        /*0040*/ 	.short	0x0001
        /*0042*/ 	.short	0x0008
        /*0044*/ 	.byte	0x00, 0xf4, 0x21, 0x00


	//----- nvinfo : EIATTR_KPARAM_INFO
	.align		4
.L_17:
        /*0048*/ 	.byte	0x04, 0x17
        /*004a*/ 	.short	(.L_19 - .L_18)
.L_18:
        /*004c*/ 	.word	0x00000000
        /*0050*/ 	.short	0x0000
        /*0052*/ 	.short	0x0000
        /*0054*/ 	.byte	0x00, 0xf4, 0x21, 0x00


	//----- nvinfo : EIATTR_SPARSE_MMA_MASK
	.align		4
.L_19:
        /*0058*/ 	.byte	0x03, 0x50
        /*005a*/ 	.short	0x0000


	//----- nvinfo : EIATTR_MAXREG_COUNT
	.align		4
        /*005c*/ 	.byte	0x03, 0x1b
        /*005e*/ 	.short	0x00ff


	//----- nvinfo : EIATTR_COOP_GROUP_MASK_REGIDS
	.align		4
        /*0060*/ 	.byte	0x04, 0x29
        /*0062*/ 	.short	(.L_21 - .L_20)


	//   ....[0]....
.L_20:
        /*0064*/ 	.word	0xffffffff


	//   ....[1]....
        /*0068*/ 	.word	0xffffffff


	//   ....[2]....
        /*006c*/ 	.word	0xffffffff


	//   ....[3]....
        /*0070*/ 	.word	0xffffffff


	//----- nvinfo : EIATTR_COOP_GROUP_INSTR_OFFSETS
	.align		4
.L_21:
        /*0074*/ 	.byte	0x04, 0x28
        /*0076*/ 	.short	(.L_23 - .L_22)


	//   ....[0]....
.L_22:
        /*0078*/ 	.word	0x00000300


	//   ....[1]....
        /*007c*/ 	.word	0x00000330


	//   ....[2]....
        /*0080*/ 	.word	0x00000350


	//   ....[3]....
        /*0084*/ 	.word	0x00000380


	//----- nvinfo : EIATTR_EXIT_INSTR_OFFSETS
	.align		4
.L_23:
        /*0088*/ 	.byte	0x04, 0x1c
        /*008a*/ 	.short	(.L_25 - .L_24)


	//   ....[0]....
.L_24:
        /*008c*/ 	.word	0x00000610


	//   ....[1]....
        /*0090*/ 	.word	0x00000640


	//----- nvinfo : EIATTR_REQNTID
	.align		4
.L_25:
        /*0094*/ 	.byte	0x04, 0x10
        /*0096*/ 	.short	(.L_27 - .L_26)
.L_26:
        /*0098*/ 	.word	0x00000080
        /*009c*/ 	.word	0x00000001
        /*00a0*/ 	.word	0x00000001


	//----- nvinfo : EIATTR_CBANK_PARAM_SIZE
	.align		4
.L_27:
        /*00a4*/ 	.byte	0x03, 0x19
        /*00a6*/ 	.short	0x0028


	//----- nvinfo : EIATTR_PARAM_CBANK
	.align		4
        /*00a8*/ 	.byte	0x04, 0x0a
        /*00aa*/ 	.short	(.L_29 - .L_28)
	.align		4
.L_28:
        /*00ac*/ 	.word	index@(.nv.constant0.l2norm_fwd_kernel)
        /*00b0*/ 	.short	0x0210
        /*00b2*/ 	.short	0x0028


	//----- nvinfo : EIATTR_SW_WAR
	.align		4
.L_29:
        /*00b4*/ 	.byte	0x04, 0x36
        /*00b6*/ 	.short	(.L_31 - .L_30)
.L_30:
        /*00b8*/ 	.word	0x00000008
.L_31:


//--------------------- .nv.callgraph             --------------------------
	.section	.nv.callgraph,"",@"SHT_CUDA_CALLGRAPH"
	.align	4
	.sectionentsize	8
	.align		4
        /*0000*/ 	.word	0x00000000
	.align		4
        /*0004*/ 	.word	0xffffffff
	.align		4
        /*0008*/ 	.word	0x00000000
	.align		4
        /*000c*/ 	.word	0xfffffffe
	.align		4
        /*0010*/ 	.word	0x00000000
	.align		4
        /*0014*/ 	.word	0xfffffffd
	.align		4
        /*0018*/ 	.word	0x00000000
	.align		4
        /*001c*/ 	.word	0xfffffffc


//--------------------- .nv.constant4             --------------------------
	.section	.nv.constant4,"a",@progbits
	.align	8
	.align		8
.nv.constant4:
        /*0000*/ 	.dword	_$_str
	.align		8
        /*0008*/ 	.dword	_$_str_$_2


//--------------------- .text.l2norm_fwd_kernel   --------------------------
	.section	.text.l2norm_fwd_kernel,"ax",@progbits
	.sectionflags	@"SHF_BARRIERS=1"
	.align	128
        .global         l2norm_fwd_kernel
        .type           l2norm_fwd_kernel,@function
        .size           l2norm_fwd_kernel,(.L_x_1 - l2norm_fwd_kernel)
        .other          l2norm_fwd_kernel,@"STO_CUDA_ENTRY STV_DEFAULT"
l2norm_fwd_kernel:
.text.l2norm_fwd_kernel:
[----:B------:R-:W0:Y:S01]  /*0000*/  LDC R1, c[0x0][0x28] ;  /* 0x00000a00ff017b82 */ /* 0x000e220000000800 */
[----:B------:R-:W1:Y:S01]  /*0010*/  S2R R0, SR_TID.X ;  /* 0x0000000000007919 */ /* 0x000e620000002100 */
[----:B------:R-:W-:Y:S01]  /*0020*/  ULDC.64 UR4, c[0x0][0x210] ;  /* 0x0000840000047ab9 */ /* 0x000fe20000000a00 */
[----:B------:R-:W-:Y:S01]  /*0030*/  ULDC.64 UR6, c[0x0][0x208] ;  /* 0x0000820000067ab9 */ /* 0x000fe20000000a00 */
[----:B------:R-:W-:Y:S01]  /*0040*/  ULDC.64 UR8, c[0x0][0x218] ;  /* 0x0000860000087ab9 */ /* 0x000fe20000000a00 */
[----:B------:R-:W2:Y:S01]  /*0050*/  S2R R3, SR_CTAID.X ;  /* 0x0000000000037919 */ /* 0x000ea20000002500 */
[----:B-1----:R-:W-:Y:S01]  /*0060*/  SHF.R.U32.HI R9, RZ, 0x4, R0 ;  /* 0x00000004ff097819 */ /* 0x002fe20000011600 */
[----:B------:R-:W-:Y:S02]  /*0070*/  IMAD.SHL.U32 R2, R0, 0x8, RZ ;  /* 0x0000000800027824 */ /* 0x000fe400078e00ff */
[----:B--2---:R-:W-:Y:S01]  /*0080*/  IMAD.SHL.U32 R3, R3, 0x8, RZ ;  /* 0x0000000803037824 */ /* 0x004fe200078e00ff */
[----:B------:R-:W-:-:S02]  /*0090*/  SGXT.U32 R9, R9, 0x3 ;  /* 0x000000030909781a */ /* 0x000fc40000000000 */
[----:B------:R-:W-:Y:S02]  /*00a0*/  LOP3.LUT R2, R2, 0x78, RZ, 0xc0, !PT ;  /* 0x0000007802027812 */ /* 0x000fe400078ec0ff */
[----:B------:R-:W-:Y:S02]  /*00b0*/  LOP3.LUT R7, R9, R3, RZ, 0xfc, !PT ;  /* 0x0000000309077212 */ /* 0x000fe400078efcff */
[----:B------:R-:W-:Y:S01]  /*00c0*/  SHF.R.S32.HI R8, RZ, 0x1f, R3 ;  /* 0x0000001fff087819 */ /* 0x000fe20000011403 */
[----:B------:R-:W-:Y:S01]  /*00d0*/  IMAD.WIDE.U32 R10, R2, 0x2, RZ ;  /* 0x00000002020a7825 */ /* 0x000fe200078e00ff */
[----:B------:R-:W-:Y:S02]  /*00e0*/  ISETP.GT.AND P0, PT, R3, -0x1, PT ;  /* 0xffffffff0300780c */ /* 0x000fe40003f04270 */
[C---:B------:R-:W-:Y:S01]  /*00f0*/  ISETP.LT.U32.AND P1, PT, R7.reuse, 0xc000, PT ;  /* 0x0000c0000700780c */ /* 0x040fe20003f21070 */
[C---:B------:R-:W-:Y:S01]  /*0100*/  IMAD.SHL.U32 R5, R7.reuse, 0x100, RZ ;  /* 0x0000010007057824 */ /* 0x040fe200078e00ff */
[----:B------:R-:W-:-:S02]  /*0110*/  SHF.L.U64.HI R7, R7, 0x8, R8 ;  /* 0x0000000807077819 */ /* 0x000fc40000010208 */
[----:B------:R-:W-:Y:S02]  /*0120*/  ISETP.LT.AND.EX P0, PT, R8, RZ, P0, P1 ;  /* 0x000000ff0800720c */ /* 0x000fe40000701310 */
[----:B------:R-:W-:Y:S02]  /*0130*/  LOP3.LUT R2, R5, R10, RZ, 0xfc, !PT ;  /* 0x0000000a05027212 */ /* 0x000fe400078efcff */
[----:B------:R-:W-:Y:S02]  /*0140*/  CS2R R4, SRZ ;  /* 0x0000000000047805 */ /* 0x000fe4000001ff00 */
[----:B------:R-:W-:Y:S02]  /*0150*/  LOP3.LUT R10, R7, R11, RZ, 0xfc, !PT ;  /* 0x0000000b070a7212 */ /* 0x000fe400078efcff */
[----:B------:R-:W-:Y:S02]  /*0160*/  CS2R R6, SRZ ;  /* 0x0000000000067805 */ /* 0x000fe4000001ff00 */
[----:B------:R-:W-:Y:S01]  /*0170*/  IADD3 R14, P1, R2, UR4, RZ ;  /* 0x00000004020e7c10 */ /* 0x000fe2000ff3e0ff */
[----:B------:R-:W-:-:S03]  /*0180*/  ULDC UR4, c[0x0][0x228] ;  /* 0x00008a0000047ab9 */ /* 0x000fc60000000800 */
[----:B------:R-:W-:-:S05]  /*0190*/  IADD3.X R15, R10, UR5, RZ, P1, !PT ;  /* 0x000000050a0f7c10 */ /* 0x000fca0008ffe4ff */
[----:B------:R-:W2:Y:S01]  /*01a0*/  @P0 LDG.E.128 R4, desc[UR6][R14.64] ;  /* 0x000000060e040981 */ /* 0x000ea2000c1e1d00 */
[----:B------:R-:W1:Y:S01]  /*01b0*/  S2UR UR5, SR_CgaCtaId ;  /* 0x00000000000579c3 */ /* 0x000e620000008800 */
[C---:B--2---:R-:W-:Y:S01]  /*01c0*/  PRMT R11, R4.reuse, 0x7632, R11 ;  /* 0x00007632040b7816 */ /* 0x044fe2000000000b */
[----:B------:R-:W-:Y:S01]  /*01d0*/  IMAD.U32 R4, R4, 0x10000, RZ ;  /* 0x0001000004047824 */ /* 0x000fe200078e00ff */
[C---:B------:R-:W-:Y:S01]  /*01e0*/  PRMT R12, R5.reuse, 0x7632, R12 ;  /* 0x00007632050c7816 */ /* 0x040fe2000000000c */
[----:B------:R-:W-:Y:S01]  /*01f0*/  IMAD.U32 R5, R5, 0x10000, RZ ;  /* 0x0001000005057824 */ /* 0x000fe200078e00ff */
[----:B------:R-:W-:Y:S01]  /*0200*/  PRMT R14, R7, 0x7632, R14 ;  /* 0x00007632070e7816 */ /* 0x000fe2000000000e */
[----:B------:R-:W-:Y:S02]  /*0210*/  IMAD.U32 R11, R11, 0x10000, RZ ;  /* 0x000100000b0b7824 */ /* 0x000fe400078e00ff */
[----:B------:R-:W-:Y:S02]  /*0220*/  IMAD.U32 R12, R12, 0x10000, RZ ;  /* 0x000100000c0c7824 */ /* 0x000fe400078e00ff */
[----:B------:R-:W-:Y:S01]  /*0230*/  FMUL R13, R11, R11 ;  /* 0x0000000b0b0d7220 */ /* 0x000fe20000400000 */
[----:B------:R-:W-:-:S02]  /*0240*/  IMAD.U32 R7, R7, 0x10000, RZ ;  /* 0x0001000007077824 */ /* 0x000fc400078e00ff */
[----:B------:R-:W-:Y:S02]  /*0250*/  IMAD.U32 R14, R14, 0x10000, RZ ;  /* 0x000100000e0e7824 */ /* 0x000fe400078e00ff */
[--C-:B------:R-:W-:Y:S01]  /*0260*/  FFMA R16, R4, R4, R13.reuse ;  /* 0x0000000404107223 */ /* 0x100fe2000000000d */
[C---:B------:R-:W-:Y:S01]  /*0270*/  PRMT R13, R6.reuse, 0x7632, R13 ;  /* 0x00007632060d7816 */ /* 0x040fe2000000000d */
[----:B------:R-:W-:Y:S02]  /*0280*/  IMAD.U32 R6, R6, 0x10000, RZ ;  /* 0x0001000006067824 */ /* 0x000fe400078e00ff */
[----:B------:R-:W-:Y:S02]  /*0290*/  FFMA R17, R5, R5, R16 ;  /* 0x0000000505117223 */ /* 0x000fe40000000010 */
[----:B------:R-:W-:Y:S02]  /*02a0*/  IMAD.U32 R13, R13, 0x10000, RZ ;  /* 0x000100000d0d7824 */ /* 0x000fe400078e00ff */
[----:B------:R-:W-:-:S04]  /*02b0*/  FFMA R17, R12, R12, R17 ;  /* 0x0000000c0c117223 */ /* 0x000fc80000000011 */
[----:B------:R-:W-:-:S04]  /*02c0*/  FFMA R16, R6, R6, R17 ;  /* 0x0000000606107223 */ /* 0x000fc80000000011 */
[----:B------:R-:W-:-:S04]  /*02d0*/  FFMA R16, R13, R13, R16 ;  /* 0x0000000d0d107223 */ /* 0x000fc80000000010 */
[----:B------:R-:W-:-:S04]  /*02e0*/  FFMA R15, R7, R7, R16 ;  /* 0x00000007070f7223 */ /* 0x000fc80000000010 */
[----:B------:R-:W-:-:S05]  /*02f0*/  FFMA R15, R14, R14, R15 ;  /* 0x0000000e0e0f7223 */ /* 0x000fca000000000f */
[----:B------:R-:W2:Y:S02]  /*0300*/  SHFL.BFLY PT, R16, R15, 0x8, 0x1f ;  /* 0x0d001f000f107f89 */ /* 0x000ea400000e0000 */
[----:B--2---:R-:W-:Y:S01]  /*0310*/  FADD R16, R15, R16 ;  /* 0x000000100f107221 */ /* 0x004fe20000000000 */
[----:B------:R-:W-:-:S04]  /*0320*/  LOP3.LUT R15, R3, 0x7, R0, 0xf8, !PT ;  /* 0x00000007030f7812 */ /* 0x000fc800078ef800 */
[----:B------:R-:W2:Y:S02]  /*0330*/  SHFL.BFLY PT, R17, R16, 0x4, 0x1f ;  /* 0x0c801f0010117f89 */ /* 0x000ea400000e0000 */
[----:B--2---:R-:W-:-:S05]  /*0340*/  FADD R17, R16, R17 ;  /* 0x0000001110117221 */ /* 0x004fca0000000000 */
[----:B------:R-:W2:Y:S02]  /*0350*/  SHFL.BFLY PT, R18, R17, 0x2, 0x1f ;  /* 0x0c401f0011127f89 */ /* 0x000ea400000e0000 */
[----:B--2---:R-:W-:Y:S01]  /*0360*/  FADD R18, R17, R18 ;  /* 0x0000001211127221 */ /* 0x004fe20000000000 */
[----:B------:R-:W-:-:S04]  /*0370*/  IMAD.MOV.U32 R17, RZ, RZ, 0x3e800000 ;  /* 0x3e800000ff117424 */ /* 0x000fc800078e00ff */
[----:B------:R-:W2:Y:S02]  /*0380*/  SHFL.BFLY PT, R19, R18, 0x1, 0x1f ;  /* 0x0c201f0012137f89 */ /* 0x000ea400000e0000 */
[----:B--2---:R-:W-:-:S04]  /*0390*/  FADD R19, R18, R19 ;  /* 0x0000001312137221 */ /* 0x004fc80000000000 */
[----:B------:R-:W-:Y:S01]  /*03a0*/  FADD R19, R19, UR4 ;  /* 0x0000000413137e21 */ /* 0x000fe20008000000 */
[----:B------:R-:W-:Y:S02]  /*03b0*/  UMOV UR4, 0x400 ;  /* 0x0000040000047882 */ /* 0x000fe40000000000 */
[----:B-1----:R-:W-:Y:S01]  /*03c0*/  ULEA UR4, UR5, UR4, 0x18 ;  /* 0x0000000405047291 */ /* 0x002fe2000f8ec03f */
[----:B------:R-:W1:Y:S05]  /*03d0*/  MUFU.SQRT R20, R19 ;  /* 0x0000001300147308 */ /* 0x000e6a0000002000 */
[----:B------:R-:W-:Y:S02]  /*03e0*/  LEA R9, R9, UR4, 0x2 ;  /* 0x0000000409097c11 */ /* 0x000fe4000f8e10ff */
[----:B-1----:R-:W-:-:S02]  /*03f0*/  FSETP.GT.AND P1, PT, |R20|, 8.50705917302346158658e+37, PT ;  /* 0x7e8000001400780b */ /* 0x002fc40003f24200 */
[----:B------:R-:W-:Y:S02]  /*0400*/  FSETP.GEU.AND P2, PT, |R20|, 1.175494350822287508e-38, PT ;  /* 0x008000001400780b */ /* 0x000fe40003f4e200 */
[----:B------:R-:W-:-:S09]  /*0410*/  FSEL R17, R17, 1, P1 ;  /* 0x3f80000011117808 */ /* 0x000fd20000800000 */
[----:B------:R-:W-:Y:S01]  /*0420*/  @P1 FMUL R20, R20, 0.25 ;  /* 0x3e80000014141820 */ /* 0x000fe20000400000 */
[C---:B------:R-:W-:Y:S01]  /*0430*/  LOP3.LUT P1, RZ, R0.reuse, 0x78, RZ, 0xc0, !PT ;  /* 0x0000007800ff7812 */ /* 0x040fe2000782c0ff */
[----:B------:R-:W-:Y:S01]  /*0440*/  @!P2 FMUL R17, R17, 16777216 ;  /* 0x4b8000001111a820 */ /* 0x000fe20000400000 */
[----:B------:R-:W-:Y:S01]  /*0450*/  LOP3.LUT R0, R0, 0x7, RZ, 0xc0, !PT ;  /* 0x0000000700007812 */ /* 0x000fe200078ec0ff */
[----:B------:R-:W-:Y:S01]  /*0460*/  @!P2 FMUL R20, R20, 16777216 ;  /* 0x4b8000001414a820 */ /* 0x000fe20000400000 */
[----:B------:R-:W-:Y:S02]  /*0470*/  ISETP.LT.U32.AND P2, PT, R15, 0xc000, PT ;  /* 0x0000c0000f00780c */ /* 0x000fe40003f41070 */
[----:B------:R-:W-:Y:S01]  /*0480*/  LEA R0, R0, UR4, 0x2 ;  /* 0x0000000400007c11 */ /* 0x000fe2000f8e10ff */
[----:B------:R-:W1:Y:S01]  /*0490*/  MUFU.RCP R16, R20 ;  /* 0x0000001400107308 */ /* 0x000e620000001000 */
[----:B------:R-:W-:Y:S02]  /*04a0*/  ISETP.LT.AND.EX P1, PT, R8, RZ, !P1, P2 ;  /* 0x000000ff0800720c */ /* 0x000fe40004f21320 */
[----:B------:R-:W-:-:S02]  /*04b0*/  IADD3 R2, P2, R2, UR8, RZ ;  /* 0x0000000802027c10 */ /* 0x000fc4000ff5e0ff */
[----:B------:R-:W-:Y:S02]  /*04c0*/  ISETP.GT.AND P1, PT, R3, -0x1, P1 ;  /* 0xffffffff0300780c */ /* 0x000fe40000f24270 */
[----:B------:R-:W-:Y:S01]  /*04d0*/  IADD3.X R3, R10, UR9, RZ, P2, !PT ;  /* 0x000000090a037c10 */ /* 0x000fe200097fe4ff */
[----:B------:R-:W-:Y:S02]  /*04e0*/  ULDC.64 UR8, c[0x0][0x220] ;  /* 0x0000880000087ab9 */ /* 0x000fe40000000a00 */
[----:B------:R-:W-:Y:S01]  /*04f0*/  LEA R10, P2, R15, UR8, 0x2 ;  /* 0x000000080f0a7c11 */ /* 0x000fe2000f8410ff */
[----:B-1----:R-:W-:-:S04]  /*0500*/  FMUL R16, R16, R17 ;  /* 0x0000001110107220 */ /* 0x002fc80000400000 */
[-C--:B------:R-:W-:Y:S01]  /*0510*/  FMUL R4, R4, R16.reuse ;  /* 0x0000001004047220 */ /* 0x080fe20000400000 */
[-C--:B------:R-:W-:Y:S01]  /*0520*/  FMUL R11, R11, R16.reuse ;  /* 0x000000100b0b7220 */ /* 0x080fe20000400000 */
[-C--:B------:R-:W-:Y:S01]  /*0530*/  FMUL R5, R5, R16.reuse ;  /* 0x0000001005057220 */ /* 0x080fe20000400000 */
[-C--:B------:R-:W-:Y:S01]  /*0540*/  FMUL R12, R12, R16.reuse ;  /* 0x000000100c0c7220 */ /* 0x080fe20000400000 */
[-C--:B------:R-:W-:Y:S01]  /*0550*/  FMUL R6, R6, R16.reuse ;  /* 0x0000001006067220 */ /* 0x080fe20000400000 */
[-C--:B------:R-:W-:Y:S01]  /*0560*/  FMUL R13, R13, R16.reuse ;  /* 0x000000100d0d7220 */ /* 0x080fe20000400000 */
[-C--:B------:R-:W-:Y:S01]  /*0570*/  FMUL R7, R7, R16.reuse ;  /* 0x0000001007077220 */ /* 0x080fe20000400000 */
[----:B------:R-:W-:Y:S01]  /*0580*/  FMUL R14, R14, R16 ;  /* 0x000000100e0e7220 */ /* 0x000fe20000400000 */
[----:B------:R-:W-:Y:S01]  /*0590*/  F2FP.BF16.F32.PACK_AB R4, R11, R4 ;  /* 0x000000040b04723e */ /* 0x000fe200000010ff */
[----:B------:R1:W-:Y:S01]  /*05a0*/  STS [R9], R16 ;  /* 0x0000001009007388 */ /* 0x0003e20000000800 */
[----:B------:R-:W-:-:S02]  /*05b0*/  F2FP.BF16.F32.PACK_AB R5, R12, R5 ;  /* 0x000000050c05723e */ /* 0x000fc400000010ff */
[----:B------:R-:W-:Y:S02]  /*05c0*/  F2FP.BF16.F32.PACK_AB R6, R13, R6 ;  /* 0x000000060d06723e */ /* 0x000fe400000010ff */
[----:B------:R-:W-:Y:S02]  /*05d0*/  F2FP.BF16.F32.PACK_AB R7, R14, R7 ;  /* 0x000000070e07723e */ /* 0x000fe400000010ff */
[----:B------:R-:W-:-:S03]  /*05e0*/  LEA.HI.X R11, R15, UR9, R8, 0x2, P2 ;  /* 0x000000090f0b7c11 */ /* 0x000fc600090f1408 */
[----:B------:R1:W-:Y:S01]  /*05f0*/  @P0 STG.E.128 desc[UR6][R2.64], R4 ;  /* 0x0000000402000986 */ /* 0x0003e2000c101d06 */
[----:B------:R-:W-:Y:S06]  /*0600*/  BAR.SYNC.DEFER_BLOCKING 0x0 ;  /* 0x0000000000007b1d */ /* 0x000fec0000010000 */
[----:B0-----:R-:W-:Y:S05]  /*0610*/  @!P1 EXIT ;  /* 0x000000000000994d */ /* 0x001fea0003800000 */
[----:B-1----:R-:W0:Y:S04]  /*0620*/  LDS R3, [R0] ;  /* 0x0000000000037984 */ /* 0x002e280000000800 */
[----:B0-----:R-:W-:Y:S01]  /*0630*/  STG.E desc[UR6][R10.64], R3 ;  /* 0x000000030a007986 */ /* 0x001fe2000c101906 */
[----:B------:R-:W-:Y:S05]  /*0640*/  EXIT ;  /* 0x000000000000794d */ /* 0x000fea0003800000 */
.L_x_0:
[----:B------:R-:W-:-:S00]  /*0650*/  BRA `(.L_x_0) ;  /* 0xfffffffc00fc7947 */ /* 0x000fc0000383ffff */
[----:B------:R-:W-:-:S00]  /*0660*/  NOP ;  /* 0x0000000000007918 */ /* 0x000fc00000000000 */
        /* <DEDUP_REMOVED lines=9> */
.L_x_1:


//--------------------- .nv.global.init           --------------------------
	.section	.nv.global.init,"aw",@progbits
.nv.global.init:
	.type		_$_str,@object
	.size		_$_str,(_$_str_$_2 - _$_str)
_$_str:
        /*0000*/ 	.byte	0x5f, 0x5f, 0x43, 0x55, 0x44, 0x41, 0x5f, 0x46, 0x54, 0x5a, 0x00
	.type		_$_str_$_2,@object
	.size		_$_str_$_2,(.L_1 - _$_str_$_2)
_$_str_$_2:
        /*000b*/ 	.byte	0x5f, 0x5f, 0x43, 0x55, 0x44, 0x41, 0x5f, 0x50, 0x52, 0x45, 0x43, 0x5f, 0x53, 0x51, 0x52, 0x54
        /*001b*/ 	.byte	0x00
.L_1:


//--------------------- .nv.shared.l2norm_fwd_kernel --------------------------
	.section	.nv.shared.l2norm_fwd_kernel,"aw",@nobits
	.sectionflags	@""
	.align	16
	.zero		1024


//--------------------- .nv.shared.reserved.0     --------------------------
	.section	.nv.shared.reserved.0,"aw",@nobits
	.weak		__nv_reservedSMEM_offset_0_alias
	.size		__nv_reservedSMEM_offset_0_alias, 0, 0
	.other		__nv_reservedSMEM_offset_0_alias,@"STO_CUDA_RESERVED_SHARED STV_DEFAULT"
__nv_reservedSMEM_offset_0_alias:
	.zero		0


//--------------------- .nv.constant0.l2norm_fwd_kernel --------------------------
	.section	.nv.constant0.l2norm_fwd_kernel,"a",@progbits
	.sectionflags	@""
	.align	4
.nv.constant0.l2norm_fwd_kernel:
	.zero		568


//--------------------- SYMBOLS --------------------------

	.type		.nv.reservedSmem.offset0,@object
	.size		.nv.reservedSmem.offset0,0x4
